//
// Generated by NVIDIA NVVM Compiler
//
// Compiler Build ID: CL-36424714
// Cuda compilation tools, release 13.0, V13.0.88
// Based on NVVM 20.0.0
//

.version 9.0
.target sm_100
.address_size 64

	// .globl	default_function_kernel

.visible .entry default_function_kernel(
	.param .u64 .ptr .align 1 default_function_kernel_param_0,
	.param .u64 .ptr .align 1 default_function_kernel_param_1
)
.maxntid 18
{
	.reg .b32 	%r<4>;
	.reg .b32 	%f<3>;
	.reg .b64 	%rd<8>;

	ld.param.u64 	%rd1, [default_function_kernel_param_0];
	ld.param.u64 	%rd2, [default_function_kernel_param_1];
	cvta.to.global.u64 	%rd3, %rd1;
	cvta.to.global.u64 	%rd4, %rd2;
	mov.u32 	%r1, %ctaid.x;
	mov.u32 	%r2, %tid.x;
	mad.lo.s32 	%r3, %r1, 18, %r2;
	mul.wide.u32 	%rd5, %r3, 4;
	add.s64 	%rd6, %rd4, %rd5;
	ld.global.nc.f32 	%f1, [%rd6];
	neg.f32 	%f2, %f1;
	add.s64 	%rd7, %rd3, %rd5;
	st.global.f32 	[%rd7], %f2;
	ret;

}


// ===== COMPILED SASS (sm_100) =====

	.target	sm_100

	.elftype	@"ET_EXEC"


//--------------------- .note.nv.tkinfo           --------------------------
	.section	.note.nv.tkinfo,"",@"SHT_NOTE"
	.sectionflags	@"SHF_NOTE_NV_TKINFO"
	.tkinfo
        /*0018*/ 	.word	0x00000002
        /*0030*/ 	.string	""
        /*0030*/ 	.string	"ptxas"
        /*0030*/ 	.string	"Cuda compilation tools, release 13.0, V13.0.88"
        /*0030*/ 	.string	"Build cuda_13.0.r13.0/compiler.36424714_0"
        /*0030*/ 	.string	"-arch sm_100 -m 64 "



//--------------------- .note.nv.cuinfo           --------------------------
	.section	.note.nv.cuinfo,"",@"SHT_NOTE"
	.sectionflags	@"SHF_NOTE_NV_CUINFO"
        /*0018*/ 	.short	0x0002
        /*001a*/ 	.short	0x0064
        /*001c*/ 	.short	0x0082
	.zero		2


//--------------------- .nv.info                  --------------------------
	.section	.nv.info,"",@"SHT_CUDA_INFO"
	.align	4


	//----- nvinfo : EIATTR_REGCOUNT
	.align		4
        /*0000*/ 	.byte	0x04, 0x2f
        /*0002*/ 	.short	(.L_1 - .L_0)
	.align		4
.L_0:
        /*0004*/ 	.word	index@(default_function_kernel)
        /*0008*/ 	.word	0x0000000a


	//----- nvinfo : EIATTR_FRAME_SIZE
	.align		4
.L_1:
        /*000c*/ 	.byte	0x04, 0x11
        /*000e*/ 	.short	(.L_3 - .L_2)
	.align		4
.L_2:
        /*0010*/ 	.word	index@(default_function_kernel)
        /*0014*/ 	.word	0x00000000


	//----- nvinfo : EIATTR_MIN_STACK_SIZE
	.align		4
.L_3:
        /*0018*/ 	.byte	0x04, 0x12
        /*001a*/ 	.short	(.L_5 - .L_4)
	.align		4
.L_4:
        /*001c*/ 	.word	index@(default_function_kernel)
        /*0020*/ 	.word	0x00000000
.L_5:


//--------------------- .nv.compat                --------------------------
	.section	.nv.compat,"",@"SHT_CUDA_COMPAT_INFO"
	.align	4
        /*0000*/ 	.byte	0x02, 0x09, 0x00, 0x00, 0x02, 0x02, 0x01, 0x00, 0x02, 0x05, 0x05, 0x00, 0x03, 0x07, 0x01, 0x01
        /*0010*/ 	.byte	0x02, 0x03, 0x00, 0x00, 0x02, 0x06, 0x01, 0x00, 0x04, 0x0b, 0x08, 0x00, 0x09, 0x00, 0x00, 0x00
        /*0020*/ 	.byte	0x00, 0x00, 0x00, 0x00


//--------------------- .nv.info.default_function_kernel --------------------------
	.section	.nv.info.default_function_kernel,"",@"SHT_CUDA_INFO"
	.sectionflags	@""
	.align	4


	//----- nvinfo : EIATTR_CUDA_API_VERSION
	.align		4
        /*0000*/ 	.byte	0x04, 0x37
        /*0002*/ 	.short	(.L_7 - .L_6)
.L_6:
        /*0004*/ 	.word	0x00000082


	//----- nvinfo : EIATTR_KPARAM_INFO
	.align		4
.L_7:
        /*0008*/ 	.byte	0x04, 0x17
        /*000a*/ 	.short	(.L_9 - .L_8)
.L_8:
        /*000c*/ 	.word	0x00000000
        /*0010*/ 	.short	0x0001
        /*0012*/ 	.short	0x0008
        /*0014*/ 	.byte	0x00, 0xf5, 0x21, 0x00


	//----- nvinfo : EIATTR_KPARAM_INFO
	.align		4
.L_9:
        /*0018*/ 	.byte	0x04, 0x17
        /*001a*/ 	.short	(.L_11 - .L_10)
.L_10:
        /*001c*/ 	.word	0x00000000
        /*0020*/ 	.short	0x0000
        /*0022*/ 	.short	0x0000
        /*0024*/ 	.byte	0x00, 0xf5, 0x21, 0x00


	//----- nvinfo : EIATTR_SPARSE_MMA_MASK
	.align		4
.L_11:
        /*0028*/ 	.byte	0x03, 0x50
        /*002a*/ 	.short	0x0000


	//----- nvinfo : EIATTR_MAXREG_COUNT
	.align		4
        /*002c*/ 	.byte	0x03, 0x1b
        /*002e*/ 	.short	0x00ff


	//----- nvinfo : EIATTR_MERCURY_ISA_VERSION
	.align		4
        /*0030*/ 	.byte	0x03, 0x5f
        /*0032*/ 	.short	0x0101


	//----- nvinfo : EIATTR_VRC_CTA_INIT_COUNT
	.align		4
        /*0034*/ 	.byte	0x02, 0x4a
	.zero		1
	.zero		1


	//----- nvinfo : EIATTR_EXIT_INSTR_OFFSETS
	.align		4
        /*0038*/ 	.byte	0x04, 0x1c
        /*003a*/ 	.short	(.L_13 - .L_12)


	//   ....[0]....
.L_12:
        /*003c*/ 	.word	0x000000c0


	//----- nvinfo : EIATTR_MAX_THREADS
	.align		4
.L_13:
        /*0040*/ 	.byte	0x04, 0x05
        /*0042*/ 	.short	(.L_15 - .L_14)
.L_14:
        /*0044*/ 	.word	0x00000012
        /*0048*/ 	.word	0x00000001
        /*004c*/ 	.word	0x00000001


	//----- nvinfo : EIATTR_CBANK_PARAM_SIZE
	.align		4
.L_15:
        /*0050*/ 	.byte	0x03, 0x19
        /*0052*/ 	.short	0x0010


	//----- nvinfo : EIATTR_PARAM_CBANK
	.align		4
        /*0054*/ 	.byte	0x04, 0x0a
        /*0056*/ 	.short	(.L_17 - .L_16)
	.align		4
.L_16:
        /*0058*/ 	.word	index@(.nv.constant0.default_function_kernel)
        /*005c*/ 	.short	0x0380
        /*005e*/ 	.short	0x0010


	//----- nvinfo : EIATTR_SW_WAR
	.align		4
.L_17:
        /*0060*/ 	.byte	0x04, 0x36
        /*0062*/ 	.short	(.L_19 - .L_18)
.L_18:
        /*0064*/ 	.word	0x00000008
.L_19:


//--------------------- .nv.callgraph             --------------------------
	.section	.nv.callgraph,"",@"SHT_CUDA_CALLGRAPH"
	.align	4
	.sectionentsize	8
	.align		4
        /*0000*/ 	.word	0x00000000
	.align		4
        /*0004*/ 	.word	0xffffffff
	.align		4
        /*0008*/ 	.word	0x00000000
	.align		4
        /*000c*/ 	.word	0xfffffffe
	.align		4
        /*0010*/ 	.word	0x00000000
	.align		4
        /*0014*/ 	.word	0xfffffffd
	.align		4
        /*0018*/ 	.word	0x00000000
	.align		4
        /*001c*/ 	.word	0xfffffffc


//--------------------- .text.default_function_kernel --------------------------
	.section	.text.default_function_kernel,"ax",@progbits
	.align	128
        .global         default_function_kernel
        .type           default_function_kernel,@function
        .size           default_function_kernel,(.L_x_1 - default_function_kernel)
        .other          default_function_kernel,@"STO_CUDA_ENTRY STV_DEFAULT"
default_function_kernel:
.text.default_function_kernel:
[----:B------:R-:W-:Y:S01]  /*0000*/  LDC R1, c[0x0][0x37c] ;  /* 0x0000df00ff017b82 */ /* 0x000fe20000000800 */
[----:B------:R-:W0:Y:S07]  /*0010*/  S2R R7, SR_CTAID.X ;  /* 0x0000000000077919 */ /* 0x000e2e0000002500 */
[----:B------:R-:W1:Y:S01]  /*0020*/  LDC.64 R2, c[0x0][0x388] ;  /* 0x0000e200ff027b82 */ /* 0x000e620000000a00 */
[----:B------:R-:W2:Y:S01]  /*0030*/  LDCU.64 UR4, c[0x0][0x358] ;  /* 0x00006b00ff0477ac */ /* 0x000ea20008000a00 */
[----:B------:R-:W0:Y:S06]  /*0040*/  S2R R0, SR_TID.X ;  /* 0x0000000000007919 */ /* 0x000e2c0000002100 */
[----:B------:R-:W3:Y:S01]  /*0050*/  LDC.64 R4, c[0x0][0x380] ;  /* 0x0000e000ff047b82 */ /* 0x000ee20000000a00 */
[----:B0-----:R-:W-:-:S04]  /*0060*/  IMAD R7, R7, 0x12, R0 ;  /* 0x0000001207077824 */ /* 0x001fc800078e0200 */
[----:B-1----:R-:W-:-:S06]  /*0070*/  IMAD.WIDE.U32 R2, R7, 0x4, R2 ;  /* 0x0000000407027825 */ /* 0x002fcc00078e0002 */
[----:B--2---:R-:W2:Y:S01]  /*0080*/  LDG.E.CONSTANT R2, desc[UR4][R2.64] ;  /* 0x0000000402027981 */ /* 0x004ea2000c1e9900 */
[----:B---3--:R-:W-:-:S04]  /*0090*/  IMAD.WIDE.U32 R4, R7, 0x4, R4 ;  /* 0x0000000407047825 */ /* 0x008fc800078e0004 */
[----:B--2---:R-:W-:-:S05]  /*00a0*/  FADD R7, -R2, -RZ ;  /* 0x800000ff02077221 */ /* 0x004fca0000000100 */
[----:B------:R-:W-:Y:S01]  /*00b0*/  STG.E desc[UR4][R4.64], R7 ;  /* 0x0000000704007986 */ /* 0x000fe2000c101904 */
[----:B------:R-:W-:Y:S05]  /*00c0*/  EXIT ;  /* 0x000000000000794d */ /* 0x000fea0003800000 */
.L_x_0:
[----:B------:R-:W-:-:S00]  /*00d0*/  BRA `(.L_x_0) ;  /* 0xfffffffc00fc7947 */ /* 0x000fc0000383ffff */
[----:B------:R-:W-:-:S00]  /*00e0*/  NOP ;  /* 0x0000000000007918 */ /* 0x000fc00000000000 */
        /* <DEDUP_REMOVED lines=9> */
.L_x_1:


//--------------------- .nv.shared.reserved.0     --------------------------
	.section	.nv.shared.reserved.0,"aw",@nobits
	.weak		__nv_reservedSMEM_offset_0_alias
	.size		__nv_reservedSMEM_offset_0_alias, 0, 64
	.other		__nv_reservedSMEM_offset_0_alias,@"STO_CUDA_RESERVED_SHARED STV_DEFAULT"
__nv_reservedSMEM_offset_0_alias:
	.zero		0
	.zero		64


//--------------------- .nv.constant0.default_function_kernel --------------------------
	.section	.nv.constant0.default_function_kernel,"a",@progbits
	.sectionflags	@""
	.align	4
.nv.constant0.default_function_kernel:
	.zero		912


//--------------------- SYMBOLS --------------------------

	.type		.nv.reservedSmem.offset0,@object
	.size		.nv.reservedSmem.offset0,0x4
